//
// Generated by NVIDIA NVVM Compiler
//
// Compiler Build ID: CL-36424714
// Cuda compilation tools, release 13.0, V13.0.88
// Based on NVVM 20.0.0
//

.version 9.0
.target sm_100
.address_size 64

	// .globl	_Z13gpuPrefixScanPiS_S_i
// _ZZ13gpuPrefixScanPiS_S_iE10scan_array has been demoted

.visible .entry _Z13gpuPrefixScanPiS_S_i(
	.param .u64 .ptr .align 1 _Z13gpuPrefixScanPiS_S_i_param_0,
	.param .u64 .ptr .align 1 _Z13gpuPrefixScanPiS_S_i_param_1,
	.param .u64 .ptr .align 1 _Z13gpuPrefixScanPiS_S_i_param_2,
	.param .u32 _Z13gpuPrefixScanPiS_S_i_param_3
)
{
	.reg .pred 	%p<13>;
	.reg .b32 	%r<83>;
	.reg .b64 	%rd<29>;
	// demoted variable
	.shared .align 4 .b8 _ZZ13gpuPrefixScanPiS_S_iE10scan_array[1024];
	ld.param.u64 	%rd4, [_Z13gpuPrefixScanPiS_S_i_param_0];
	ld.param.u64 	%rd5, [_Z13gpuPrefixScanPiS_S_i_param_1];
	ld.param.u64 	%rd6, [_Z13gpuPrefixScanPiS_S_i_param_2];
	ld.param.u32 	%r23, [_Z13gpuPrefixScanPiS_S_i_param_3];
	cvta.to.global.u64 	%rd1, %rd6;
	cvta.to.global.u64 	%rd2, %rd4;
	cvta.to.global.u64 	%rd7, %rd5;
	mov.u32 	%r25, %tid.x;
	mov.u32 	%r1, %ctaid.x;
	mov.u32 	%r2, %ntid.x;
	mul.lo.s32 	%r26, %r1, %r2;
	shl.b32 	%r27, %r26, 1;
	add.s32 	%r3, %r27, %r25;
	mul.wide.u32 	%rd8, %r3, 4;
	add.s64 	%rd9, %rd7, %rd8;
	ld.global.u32 	%r28, [%rd9];
	shl.b32 	%r29, %r25, 2;
	mov.u32 	%r30, _ZZ13gpuPrefixScanPiS_S_iE10scan_array;
	add.s32 	%r4, %r30, %r29;
	st.shared.u32 	[%r4], %r28;
	add.s32 	%r5, %r3, %r2;
	mul.wide.u32 	%rd10, %r5, 4;
	add.s64 	%rd11, %rd7, %rd10;
	ld.global.u32 	%r31, [%rd11];
	shl.b32 	%r32, %r2, 2;
	add.s32 	%r6, %r4, %r32;
	st.shared.u32 	[%r6], %r31;
	bar.sync 	0;
	shl.b32 	%r33, %r25, 1;
	add.s32 	%r7, %r33, 2;
	shl.b32 	%r8, %r2, 1;
	mov.b32 	%r79, 1;
$L__BB0_1:
	mul.lo.s32 	%r10, %r7, %r79;
	add.s32 	%r34, %r10, -1;
	setp.ge.u32 	%p1, %r34, %r8;
	@%p1 bra 	$L__BB0_3;
	sub.s32 	%r35, %r10, %r79;
	shl.b32 	%r36, %r35, 2;
	add.s32 	%r38, %r30, %r36;
	ld.shared.u32 	%r39, [%r38+-4];
	shl.b32 	%r40, %r79, 2;
	add.s32 	%r41, %r38, %r40;
	ld.shared.u32 	%r42, [%r41+-4];
	add.s32 	%r43, %r42, %r39;
	st.shared.u32 	[%r41+-4], %r43;
$L__BB0_3:
	shl.b32 	%r79, %r79, 1;
	bar.sync 	0;
	setp.gt.u32 	%p2, %r79, %r2;
	@%p2 bra 	$L__BB0_4;
	bra.uni 	$L__BB0_1;
$L__BB0_4:
	setp.lt.u32 	%p3, %r2, 2;
	mov.u32 	%r80, %r2;
	@%p3 bra 	$L__BB0_8;
$L__BB0_5:
	shr.u32 	%r13, %r80, 1;
	mul.lo.s32 	%r14, %r7, %r13;
	add.s32 	%r44, %r14, %r13;
	add.s32 	%r45, %r44, -1;
	setp.ge.u32 	%p4, %r45, %r8;
	@%p4 bra 	$L__BB0_7;
	shl.b32 	%r46, %r14, 2;
	add.s32 	%r48, %r30, %r46;
	ld.shared.u32 	%r49, [%r48+-4];
	shl.b32 	%r50, %r13, 2;
	add.s32 	%r51, %r48, %r50;
	ld.shared.u32 	%r52, [%r51+-4];
	add.s32 	%r53, %r52, %r49;
	st.shared.u32 	[%r51+-4], %r53;
$L__BB0_7:
	bar.sync 	0;
	setp.gt.u32 	%p5, %r80, 3;
	mov.u32 	%r80, %r13;
	@%p5 bra 	$L__BB0_5;
$L__BB0_8:
	bar.sync 	0;
	ld.shared.u32 	%r54, [%r4];
	add.s64 	%rd13, %rd2, %rd8;
	st.global.u32 	[%rd13], %r54;
	ld.shared.u32 	%r55, [%r6];
	add.s64 	%rd15, %rd2, %rd10;
	st.global.u32 	[%rd15], %r55;
	shl.b32 	%r56, %r8, 2;
	add.s32 	%r58, %r30, %r56;
	ld.shared.u32 	%r59, [%r58+-4];
	mul.wide.u32 	%rd16, %r1, 4;
	add.s64 	%rd3, %rd1, %rd16;
	st.global.u32 	[%rd3], %r59;
	bar.sync 	0;
	setp.lt.s32 	%p6, %r23, 1;
	@%p6 bra 	$L__BB0_13;
	shl.b32 	%r15, %r23, 1;
	mov.b32 	%r81, 1;
$L__BB0_10:
	mad.lo.s32 	%r18, %r7, %r81, -1;
	setp.ge.s32 	%p7, %r18, %r15;
	@%p7 bra 	$L__BB0_12;
	sub.s32 	%r61, %r18, %r81;
	mul.wide.s32 	%rd17, %r61, 4;
	add.s64 	%rd18, %rd1, %rd17;
	ld.global.u32 	%r62, [%rd18];
	mul.wide.s32 	%rd19, %r81, 4;
	add.s64 	%rd20, %rd18, %rd19;
	ld.global.u32 	%r63, [%rd20];
	add.s32 	%r64, %r63, %r62;
	st.global.u32 	[%rd20], %r64;
$L__BB0_12:
	shl.b32 	%r81, %r81, 1;
	bar.sync 	0;
	setp.gt.s32 	%p8, %r81, %r23;
	@%p8 bra 	$L__BB0_13;
	bra.uni 	$L__BB0_10;
$L__BB0_13:
	setp.lt.s32 	%p9, %r23, 2;
	@%p9 bra 	$L__BB0_18;
	shl.b32 	%r16, %r23, 1;
	mov.u32 	%r82, %r23;
$L__BB0_15:
	shr.u32 	%r21, %r82, 1;
	mad.lo.s32 	%r22, %r7, %r21, -1;
	add.s32 	%r65, %r22, %r21;
	setp.ge.s32 	%p10, %r65, %r16;
	@%p10 bra 	$L__BB0_17;
	mul.wide.s32 	%rd21, %r22, 4;
	add.s64 	%rd22, %rd1, %rd21;
	ld.global.u32 	%r66, [%rd22];
	shl.b32 	%r67, %r21, 2;
	cvt.u64.u32 	%rd23, %r67;
	add.s64 	%rd24, %rd22, %rd23;
	ld.global.u32 	%r68, [%rd24];
	add.s32 	%r69, %r68, %r66;
	st.global.u32 	[%rd24], %r69;
$L__BB0_17:
	bar.sync 	0;
	setp.gt.u32 	%p11, %r82, 3;
	mov.u32 	%r82, %r21;
	@%p11 bra 	$L__BB0_15;
$L__BB0_18:
	bar.sync 	0;
	bar.sync 	0;
	add.s32 	%r70, %r23, -1;
	setp.eq.s32 	%p12, %r1, %r70;
	@%p12 bra 	$L__BB0_20;
	ld.global.u32 	%r71, [%rd3];
	add.s32 	%r72, %r3, %r8;
	mul.wide.u32 	%rd25, %r72, 4;
	add.s64 	%rd26, %rd2, %rd25;
	ld.global.u32 	%r73, [%rd26];
	add.s32 	%r74, %r73, %r71;
	st.global.u32 	[%rd26], %r74;
	ld.global.u32 	%r75, [%rd3];
	add.s32 	%r76, %r72, %r2;
	mul.wide.u32 	%rd27, %r76, 4;
	add.s64 	%rd28, %rd2, %rd27;
	ld.global.u32 	%r77, [%rd28];
	add.s32 	%r78, %r77, %r75;
	st.global.u32 	[%rd28], %r78;
$L__BB0_20:
	bar.sync 	0;
	ret;

}


// ===== COMPILED SASS (sm_100) =====

	.target	sm_100

	.elftype	@"ET_EXEC"


//--------------------- .note.nv.tkinfo           --------------------------
	.section	.note.nv.tkinfo,"",@"SHT_NOTE"
	.sectionflags	@"SHF_NOTE_NV_TKINFO"
	.tkinfo
        /*0018*/ 	.word	0x00000002
        /*0030*/ 	.string	""
        /*0030*/ 	.string	"ptxas"
        /*0030*/ 	.string	"Cuda compilation tools, release 13.0, V13.0.88"
        /*0030*/ 	.string	"Build cuda_13.0.r13.0/compiler.36424714_0"
        /*0030*/ 	.string	"-arch sm_100 -m 64 "



//--------------------- .note.nv.cuinfo           --------------------------
	.section	.note.nv.cuinfo,"",@"SHT_NOTE"
	.sectionflags	@"SHF_NOTE_NV_CUINFO"
        /*0018*/ 	.short	0x0002
        /*001a*/ 	.short	0x0064
        /*001c*/ 	.short	0x0082
	.zero		2


//--------------------- .nv.info                  --------------------------
	.section	.nv.info,"",@"SHT_CUDA_INFO"
	.align	4


	//----- nvinfo : EIATTR_REGCOUNT
	.align		4
        /*0000*/ 	.byte	0x04, 0x2f
        /*0002*/ 	.short	(.L_1 - .L_0)
	.align		4
.L_0:
        /*0004*/ 	.word	index@(_Z13gpuPrefixScanPiS_S_i)
        /*0008*/ 	.word	0x00000016


	//----- nvinfo : EIATTR_FRAME_SIZE
	.align		4
.L_1:
        /*000c*/ 	.byte	0x04, 0x11
        /*000e*/ 	.short	(.L_3 - .L_2)
	.align		4
.L_2:
        /*0010*/ 	.word	index@(_Z13gpuPrefixScanPiS_S_i)
        /*0014*/ 	.word	0x00000000


	//----- nvinfo : EIATTR_MIN_STACK_SIZE
	.align		4
.L_3:
        /*0018*/ 	.byte	0x04, 0x12
        /*001a*/ 	.short	(.L_5 - .L_4)
	.align		4
.L_4:
        /*001c*/ 	.word	index@(_Z13gpuPrefixScanPiS_S_i)
        /*0020*/ 	.word	0x00000000
.L_5:


//--------------------- .nv.compat                --------------------------
	.section	.nv.compat,"",@"SHT_CUDA_COMPAT_INFO"
	.align	4
        /*0000*/ 	.byte	0x02, 0x09, 0x00, 0x00, 0x02, 0x02, 0x01, 0x00, 0x02, 0x05, 0x05, 0x00, 0x03, 0x07, 0x01, 0x01
        /*0010*/ 	.byte	0x02, 0x03, 0x00, 0x00, 0x02, 0x06, 0x01, 0x00, 0x04, 0x0b, 0x08, 0x00, 0x09, 0x00, 0x00, 0x00
        /*0020*/ 	.byte	0x00, 0x00, 0x00, 0x00


//--------------------- .nv.info._Z13gpuPrefixScanPiS_S_i --------------------------
	.section	.nv.info._Z13gpuPrefixScanPiS_S_i,"",@"SHT_CUDA_INFO"
	.sectionflags	@""
	.align	4


	//----- nvinfo : EIATTR_CUDA_API_VERSION
	.align		4
        /*0000*/ 	.byte	0x04, 0x37
        /*0002*/ 	.short	(.L_7 - .L_6)
.L_6:
        /*0004*/ 	.word	0x00000082


	//----- nvinfo : EIATTR_KPARAM_INFO
	.align		4
.L_7:
        /*0008*/ 	.byte	0x04, 0x17
        /*000a*/ 	.short	(.L_9 - .L_8)
.L_8:
        /*000c*/ 	.word	0x00000000
        /*0010*/ 	.short	0x0003
        /*0012*/ 	.short	0x0018
        /*0014*/ 	.byte	0x00, 0xf0, 0x11, 0x00


	//----- nvinfo : EIATTR_KPARAM_INFO
	.align		4
.L_9:
        /*0018*/ 	.byte	0x04, 0x17
        /*001a*/ 	.short	(.L_11 - .L_10)
.L_10:
        /*001c*/ 	.word	0x00000000
        /*0020*/ 	.short	0x0002
        /*0022*/ 	.short	0x0010
        /*0024*/ 	.byte	0x00, 0xf5, 0x21, 0x00


	//----- nvinfo : EIATTR_KPARAM_INFO
	.align		4
.L_11:
        /*0028*/ 	.byte	0x04, 0x17
        /*002a*/ 	.short	(.L_13 - .L_12)
.L_12:
        /*002c*/ 	.word	0x00000000
        /*0030*/ 	.short	0x0001
        /*0032*/ 	.short	0x0008
        /*0034*/ 	.byte	0x00, 0xf5, 0x21, 0x00


	//----- nvinfo : EIATTR_KPARAM_INFO
	.align		4
.L_13:
        /*0038*/ 	.byte	0x04, 0x17
        /*003a*/ 	.short	(.L_15 - .L_14)
.L_14:
        /*003c*/ 	.word	0x00000000
        /*0040*/ 	.short	0x0000
        /*0042*/ 	.short	0x0000
        /*0044*/ 	.byte	0x00, 0xf5, 0x21, 0x00


	//----- nvinfo : EIATTR_SPARSE_MMA_MASK
	.align		4
.L_15:
        /*0048*/ 	.byte	0x03, 0x50
        /*004a*/ 	.short	0x0000


	//----- nvinfo : EIATTR_MAXREG_COUNT
	.align		4
        /*004c*/ 	.byte	0x03, 0x1b
        /*004e*/ 	.short	0x00ff


	//----- nvinfo : EIATTR_NUM_BARRIERS
	.align		4
        /*0050*/ 	.byte	0x02, 0x4c
        /*0052*/ 	.byte	0x01
	.zero		1


	//----- nvinfo : EIATTR_MERCURY_ISA_VERSION
	.align		4
        /*0054*/ 	.byte	0x03, 0x5f
        /*0056*/ 	.short	0x0101


	//----- nvinfo : EIATTR_VRC_CTA_INIT_COUNT
	.align		4
        /*0058*/ 	.byte	0x02, 0x4a
	.zero		1
	.zero		1


	//----- nvinfo : EIATTR_EXIT_INSTR_OFFSETS
	.align		4
        /*005c*/ 	.byte	0x04, 0x1c
        /*005e*/ 	.short	(.L_17 - .L_16)


	//   ....[0]....
.L_16:
        /*0060*/ 	.word	0x00000890


	//----- nvinfo : EIATTR_CRS_STACK_SIZE
	.align		4
.L_17:
        /*0064*/ 	.byte	0x04, 0x1e
        /*0066*/ 	.short	(.L_19 - .L_18)
.L_18:
        /*0068*/ 	.word	0x00000000


	//----- nvinfo : EIATTR_CBANK_PARAM_SIZE
	.align		4
.L_19:
        /*006c*/ 	.byte	0x03, 0x19
        /*006e*/ 	.short	0x001c


	//----- nvinfo : EIATTR_PARAM_CBANK
	.align		4
        /*0070*/ 	.byte	0x04, 0x0a
        /*0072*/ 	.short	(.L_21 - .L_20)
	.align		4
.L_20:
        /*0074*/ 	.word	index@(.nv.constant0._Z13gpuPrefixScanPiS_S_i)
        /*0078*/ 	.short	0x0380
        /*007a*/ 	.short	0x001c


	//----- nvinfo : EIATTR_SW_WAR
	.align		4
.L_21:
        /*007c*/ 	.byte	0x04, 0x36
        /*007e*/ 	.short	(.L_23 - .L_22)
.L_22:
        /*0080*/ 	.word	0x00000008
.L_23:


//--------------------- .nv.callgraph             --------------------------
	.section	.nv.callgraph,"",@"SHT_CUDA_CALLGRAPH"
	.align	4
	.sectionentsize	8
	.align		4
        /*0000*/ 	.word	0x00000000
	.align		4
        /*0004*/ 	.word	0xffffffff
	.align		4
        /*0008*/ 	.word	0x00000000
	.align		4
        /*000c*/ 	.word	0xfffffffe
	.align		4
        /*0010*/ 	.word	0x00000000
	.align		4
        /*0014*/ 	.word	0xfffffffd
	.align		4
        /*0018*/ 	.word	0x00000000
	.align		4
        /*001c*/ 	.word	0xfffffffc


//--------------------- .text._Z13gpuPrefixScanPiS_S_i --------------------------
	.section	.text._Z13gpuPrefixScanPiS_S_i,"ax",@progbits
	.align	128
        .global         _Z13gpuPrefixScanPiS_S_i
        .type           _Z13gpuPrefixScanPiS_S_i,@function
        .size           _Z13gpuPrefixScanPiS_S_i,(.L_x_13 - _Z13gpuPrefixScanPiS_S_i)
        .other          _Z13gpuPrefixScanPiS_S_i,@"STO_CUDA_ENTRY STV_DEFAULT"
_Z13gpuPrefixScanPiS_S_i:
.text._Z13gpuPrefixScanPiS_S_i:
[----:B------:R-:W-:Y:S01]  /*0000*/  LDC R1, c[0x0][0x37c] ;  /* 0x0000df00ff017b82 */ /* 0x000fe20000000800 */
[----:B------:R-:W0:Y:S07]  /*0010*/  S2R R0, SR_CTAID.X ;  /* 0x0000000000007919 */ /* 0x000e2e0000002500 */
[----:B------:R-:W0:Y:S01]  /*0020*/  LDC R3, c[0x0][0x360] ;  /* 0x0000d800ff037b82 */ /* 0x000e220000000800 */
[----:B------:R-:W1:Y:S01]  /*0030*/  LDCU.64 UR8, c[0x0][0x358] ;  /* 0x00006b00ff0877ac */ /* 0x000e620008000a00 */
[----:B------:R-:W2:Y:S06]  /*0040*/  S2R R11, SR_TID.X ;  /* 0x00000000000b7919 */ /* 0x000eac0000002100 */
[----:B------:R-:W3:Y:S01]  /*0050*/  LDC.64 R14, c[0x0][0x388] ;  /* 0x0000e200ff0e7b82 */ /* 0x000ee20000000a00 */
[----:B0-----:R-:W-:-:S04]  /*0060*/  IMAD R2, R0, R3, RZ ;  /* 0x0000000300027224 */ /* 0x001fc800078e02ff */
[----:B--2---:R-:W-:-:S04]  /*0070*/  IMAD R2, R2, 0x2, R11 ;  /* 0x0000000202027824 */ /* 0x004fc800078e020b */
[C---:B---3--:R-:W-:Y:S01]  /*0080*/  IMAD.WIDE.U32 R6, R2.reuse, 0x4, R14 ;  /* 0x0000000402067825 */ /* 0x048fe200078e000e */
[----:B------:R-:W-:-:S04]  /*0090*/  IADD3 R4, PT, PT, R2, R3, RZ ;  /* 0x0000000302047210 */ /* 0x000fc80007ffe0ff */
[----:B-1----:R0:W2:Y:S01]  /*00a0*/  LDG.E R5, desc[UR8][R6.64] ;  /* 0x0000000806057981 */ /* 0x0020a2000c1e1900 */
[----:B------:R-:W-:-:S06]  /*00b0*/  IMAD.WIDE.U32 R14, R4, 0x4, R14 ;  /* 0x00000004040e7825 */ /* 0x000fcc00078e000e */
[----:B------:R-:W3:Y:S01]  /*00c0*/  LDG.E R15, desc[UR8][R14.64] ;  /* 0x000000080e0f7981 */ /* 0x000ee2000c1e1900 */
[----:B------:R-:W1:Y:S01]  /*00d0*/  S2R R9, SR_CgaCtaId ;  /* 0x0000000000097919 */ /* 0x000e620000008800 */
[----:B------:R-:W-:-:S04]  /*00e0*/  MOV R10, 0x400 ;  /* 0x00000400000a7802 */ /* 0x000fc80000000f00 */
[----:B-1----:R-:W-:-:S05]  /*00f0*/  LEA R10, R9, R10, 0x18 ;  /* 0x0000000a090a7211 */ /* 0x002fca00078ec0ff */
[----:B------:R-:W-:-:S05]  /*0100*/  IMAD R12, R11, 0x4, R10 ;  /* 0x000000040b0c7824 */ /* 0x000fca00078e020a */
[----:B------:R-:W-:Y:S01]  /*0110*/  LEA R8, R3, R12, 0x2 ;  /* 0x0000000c03087211 */ /* 0x000fe200078e10ff */
[----:B------:R-:W-:Y:S01]  /*0120*/  IMAD.MOV.U32 R9, RZ, RZ, 0x1 ;  /* 0x00000001ff097424 */ /* 0x000fe200078e00ff */
[----:B0-----:R-:W-:Y:S02]  /*0130*/  LEA R6, R11, 0x2, 0x1 ;  /* 0x000000020b067811 */ /* 0x001fe400078e08ff */
[----:B------:R-:W-:Y:S01]  /*0140*/  SHF.L.U32 R7, R3, 0x1, RZ ;  /* 0x0000000103077819 */ /* 0x000fe200000006ff */
[----:B--2---:R0:W-:Y:S04]  /*0150*/  STS [R12], R5 ;  /* 0x000000050c007388 */ /* 0x0041e80000000800 */
[----:B---3--:R0:W-:Y:S01]  /*0160*/  STS [R8], R15 ;  /* 0x0000000f08007388 */ /* 0x0081e20000000800 */
[----:B------:R-:W-:Y:S06]  /*0170*/  BAR.SYNC.DEFER_BLOCKING 0x0 ;  /* 0x0000000000007b1d */ /* 0x000fec0000010000 */
.L_x_0:
[----:B------:R-:W-:-:S04]  /*0180*/  IMAD R16, R6, R9, RZ ;  /* 0x0000000906107224 */ /* 0x000fc800078e02ff */
[----:B------:R-:W-:-:S05]  /*0190*/  VIADD R14, R16, 0xffffffff ;  /* 0xffffffff100e7836 */ /* 0x000fca0000000000 */
[----:B------:R-:W-:-:S13]  /*01a0*/  ISETP.GE.U32.AND P0, PT, R14, R7, PT ;  /* 0x000000070e00720c */ /* 0x000fda0003f06070 */
[----:B0-----:R-:W-:-:S05]  /*01b0*/  @!P0 IADD3 R5, PT, PT, R16, -R9, RZ ;  /* 0x8000000910058210 */ /* 0x001fca0007ffe0ff */
[----:B------:R-:W-:-:S05]  /*01c0*/  @!P0 IMAD R14, R5, 0x4, R10 ;  /* 0x00000004050e8824 */ /* 0x000fca00078e020a */
[C---:B------:R-:W-:Y:S02]  /*01d0*/  @!P0 LEA R5, R9.reuse, R14, 0x2 ;  /* 0x0000000e09058211 */ /* 0x040fe400078e10ff */
[----:B------:R-:W-:Y:S01]  /*01e0*/  @!P0 LDS R14, [R14+-0x4] ;  /* 0xfffffc000e0e8984 */ /* 0x000fe20000000800 */
[----:B------:R-:W-:-:S03]  /*01f0*/  SHF.L.U32 R9, R9, 0x1, RZ ;  /* 0x0000000109097819 */ /* 0x000fc600000006ff */
[----:B------:R-:W0:Y:S02]  /*0200*/  @!P0 LDS R11, [R5+-0x4] ;  /* 0xfffffc00050b8984 */ /* 0x000e240000000800 */
[----:B0-----:R-:W-:-:S05]  /*0210*/  @!P0 IMAD.IADD R16, R14, 0x1, R11 ;  /* 0x000000010e108824 */ /* 0x001fca00078e020b */
[----:B------:R1:W-:Y:S01]  /*0220*/  @!P0 STS [R5+-0x4], R16 ;  /* 0xfffffc1005008388 */ /* 0x0003e20000000800 */
[----:B------:R-:W-:Y:S01]  /*0230*/  BAR.SYNC.DEFER_BLOCKING 0x0 ;  /* 0x0000000000007b1d */ /* 0x000fe20000010000 */
[----:B------:R-:W-:-:S13]  /*0240*/  ISETP.GT.U32.AND P0, PT, R9, R3, PT ;  /* 0x000000030900720c */ /* 0x000fda0003f04070 */
[----:B-1----:R-:W-:Y:S05]  /*0250*/  @!P0 BRA `(.L_x_0) ;  /* 0xfffffffc00c88947 */ /* 0x002fea000383ffff */
[C---:B------:R-:W-:Y:S01]  /*0260*/  ISETP.GE.U32.AND P0, PT, R3.reuse, 0x2, PT ;  /* 0x000000020300780c */ /* 0x040fe20003f06070 */
[----:B------:R-:W-:-:S12]  /*0270*/  IMAD R18, R3, 0x8, R10 ;  /* 0x0000000803127824 */ /* 0x000fd800078e020a */
[----:B------:R-:W-:Y:S05]  /*0280*/  @!P0 BRA `(.L_x_1) ;  /* 0x00000000003c8947 */ /* 0x000fea0003800000 */
[----:B------:R-:W-:-:S07]  /*0290*/  MOV R5, R3 ;  /* 0x0000000300057202 */ /* 0x000fce0000000f00 */
.L_x_2:
[----:B------:R-:W-:-:S05]  /*02a0*/  SHF.R.U32.HI R13, RZ, 0x1, R5 ;  /* 0x00000001ff0d7819 */ /* 0x000fca0000011605 */
[----:B------:R-:W-:-:S05]  /*02b0*/  IMAD R9, R6, R13, RZ ;  /* 0x0000000d06097224 */ /* 0x000fca00078e02ff */
[----:B------:R-:W-:-:S04]  /*02c0*/  IADD3 R14, PT, PT, R9, -0x1, R13 ;  /* 0xffffffff090e7810 */ /* 0x000fc80007ffe00d */
[----:B------:R-:W-:-:S13]  /*02d0*/  ISETP.GE.U32.AND P0, PT, R14, R7, PT ;  /* 0x000000070e00720c */ /* 0x000fda0003f06070 */
[----:B------:R-:W-:-:S05]  /*02e0*/  @!P0 IMAD R9, R9, 0x4, R10 ;  /* 0x0000000409098824 */ /* 0x000fca00078e020a */
[----:B------:R-:W-:Y:S02]  /*02f0*/  @!P0 LEA R11, R13, R9, 0x2 ;  /* 0x000000090d0b8211 */ /* 0x000fe400078e10ff */
[----:B------:R-:W-:Y:S04]  /*0300*/  @!P0 LDS R9, [R9+-0x4] ;  /* 0xfffffc0009098984 */ /* 0x000fe80000000800 */
[----:B------:R-:W0:Y:S02]  /*0310*/  @!P0 LDS R14, [R11+-0x4] ;  /* 0xfffffc000b0e8984 */ /* 0x000e240000000800 */
[----:B0-----:R-:W-:-:S05]  /*0320*/  @!P0 IMAD.IADD R14, R9, 0x1, R14 ;  /* 0x00000001090e8824 */ /* 0x001fca00078e020e */
[----:B------:R0:W-:Y:S01]  /*0330*/  @!P0 STS [R11+-0x4], R14 ;  /* 0xfffffc0e0b008388 */ /* 0x0001e20000000800 */
[----:B------:R-:W-:Y:S01]  /*0340*/  BAR.SYNC.DEFER_BLOCKING 0x0 ;  /* 0x0000000000007b1d */ /* 0x000fe20000010000 */
[----:B------:R-:W-:Y:S02]  /*0350*/  ISETP.GT.U32.AND P0, PT, R5, 0x3, PT ;  /* 0x000000030500780c */ /* 0x000fe40003f04070 */
[----:B------:R-:W-:-:S11]  /*0360*/  MOV R5, R13 ;  /* 0x0000000d00057202 */ /* 0x000fd60000000f00 */
[----:B0-----:R-:W-:Y:S05]  /*0370*/  @P0 BRA `(.L_x_2) ;  /* 0xfffffffc00c80947 */ /* 0x001fea000383ffff */
.L_x_1:
[----:B------:R-:W-:Y:S08]  /*0380*/  BAR.SYNC.DEFER_BLOCKING 0x0 ;  /* 0x0000000000007b1d */ /* 0x000ff00000010000 */
[----:B------:R-:W0:Y:S01]  /*0390*/  LDC.64 R14, c[0x0][0x380] ;  /* 0x0000e000ff0e7b82 */ /* 0x000e220000000a00 */
[----:B------:R-:W1:Y:S07]  /*03a0*/  LDCU UR4, c[0x0][0x398] ;  /* 0x00007300ff0477ac */ /* 0x000e6e0008000800 */
[----:B------:R-:W2:Y:S01]  /*03b0*/  LDC.64 R16, c[0x0][0x390] ;  /* 0x0000e400ff107b82 */ /* 0x000ea20000000a00 */
[----:B------:R-:W3:Y:S01]  /*03c0*/  LDS R9, [R12] ;  /* 0x000000000c097984 */ /* 0x000ee20000000800 */
[----:B-1----:R-:W-:-:S03]  /*03d0*/  UISETP.GE.AND UP0, UPT, UR4, 0x1, UPT ;  /* 0x000000010400788c */ /* 0x002fc6000bf06270 */
[----:B------:R-:W1:Y:S01]  /*03e0*/  LDS R13, [R8] ;  /* 0x00000000080d7984 */ /* 0x000e620000000800 */
[----:B0-----:R-:W-:-:S03]  /*03f0*/  IMAD.WIDE.U32 R10, R2, 0x4, R14 ;  /* 0x00000004020a7825 */ /* 0x001fc600078e000e */
[----:B------:R-:W0:Y:S01]  /*0400*/  LDS R19, [R18+-0x4] ;  /* 0xfffffc0012137984 */ /* 0x000e220000000800 */
[----:B------:R-:W-:-:S04]  /*0410*/  IMAD.WIDE.U32 R14, R4, 0x4, R14 ;  /* 0x00000004040e7825 */ /* 0x000fc800078e000e */
[----:B--2---:R-:W-:Y:S01]  /*0420*/  IMAD.WIDE.U32 R4, R0, 0x4, R16 ;  /* 0x0000000400047825 */ /* 0x004fe200078e0010 */
[----:B---3--:R2:W-:Y:S04]  /*0430*/  STG.E desc[UR8][R10.64], R9 ;  /* 0x000000090a007986 */ /* 0x0085e8000c101908 */
[----:B-1----:R2:W-:Y:S04]  /*0440*/  STG.E desc[UR8][R14.64], R13 ;  /* 0x0000000d0e007986 */ /* 0x0025e8000c101908 */
[----:B0-----:R2:W-:Y:S01]  /*0450*/  STG.E desc[UR8][R4.64], R19 ;  /* 0x0000001304007986 */ /* 0x0015e2000c101908 */
[----:B------:R-:W-:Y:S06]  /*0460*/  BAR.SYNC.DEFER_BLOCKING 0x0 ;  /* 0x0000000000007b1d */ /* 0x000fec0000010000 */
[----:B------:R-:W-:Y:S05]  /*0470*/  BRA.U !UP0, `(.L_x_3) ;  /* 0x0000000108547547 */ /* 0x000fea000b800000 */
[----:B--2---:R-:W0:Y:S01]  /*0480*/  LDC.64 R8, c[0x0][0x390] ;  /* 0x0000e400ff087b82 */ /* 0x004e220000000a00 */
[----:B------:R-:W-:Y:S01]  /*0490*/  IMAD.MOV.U32 R15, RZ, RZ, 0x1 ;  /* 0x00000001ff0f7424 */ /* 0x000fe200078e00ff */
[----:B------:R-:W1:Y:S01]  /*04a0*/  LDCU UR5, c[0x0][0x398] ;  /* 0x00007300ff0577ac */ /* 0x000e620008000800 */
[----:B------:R-:W-:-:S12]  /*04b0*/  USHF.L.U32 UR6, UR4, 0x1, URZ ;  /* 0x0000000104067899 */ /* 0x000fd800080006ff */
.L_x_6:
[----:B------:R-:W-:Y:S01]  /*04c0*/  IMAD R10, R6, R15, -0x1 ;  /* 0xffffffff060a7424 */ /* 0x000fe200078e020f */
[----:B------:R-:W-:Y:S04]  /*04d0*/  BSSY.RECONVERGENT B0, `(.L_x_4) ;  /* 0x000000a000007945 */ /* 0x000fe80003800200 */
[----:B------:R-:W-:-:S13]  /*04e0*/  ISETP.GE.AND P0, PT, R10, UR6, PT ;  /* 0x000000060a007c0c */ /* 0x000fda000bf06270 */
[----:B--2---:R-:W-:Y:S05]  /*04f0*/  @P0 BRA `(.L_x_5) ;  /* 0x00000000001c0947 */ /* 0x004fea0003800000 */
[----:B------:R-:W-:-:S05]  /*0500*/  IADD3 R11, PT, PT, R10, -R15, RZ ;  /* 0x8000000f0a0b7210 */ /* 0x000fca0007ffe0ff */
[----:B0-----:R-:W-:-:S04]  /*0510*/  IMAD.WIDE R10, R11, 0x4, R8 ;  /* 0x000000040b0a7825 */ /* 0x001fc800078e0208 */
[----:B------:R-:W-:Y:S02]  /*0520*/  IMAD.WIDE R12, R15, 0x4, R10 ;  /* 0x000000040f0c7825 */ /* 0x000fe400078e020a */
[----:B------:R-:W2:Y:S04]  /*0530*/  LDG.E R10, desc[UR8][R10.64] ;  /* 0x000000080a0a7981 */ /* 0x000ea8000c1e1900 */
[----:B------:R-:W2:Y:S02]  /*0540*/  LDG.E R17, desc[UR8][R12.64] ;  /* 0x000000080c117981 */ /* 0x000ea4000c1e1900 */
[----:B--2---:R-:W-:-:S05]  /*0550*/  IMAD.IADD R17, R10, 0x1, R17 ;  /* 0x000000010a117824 */ /* 0x004fca00078e0211 */
[----:B------:R2:W-:Y:S02]  /*0560*/  STG.E desc[UR8][R12.64], R17 ;  /* 0x000000110c007986 */ /* 0x0005e4000c101908 */
.L_x_5:
[----:B-1----:R-:W-:Y:S05]  /*0570*/  BSYNC.RECONVERGENT B0 ;  /* 0x0000000000007941 */ /* 0x002fea0003800200 */
.L_x_4:
[----:B------:R-:W-:Y:S01]  /*0580*/  SHF.L.U32 R15, R15, 0x1, RZ ;  /* 0x000000010f0f7819 */ /* 0x000fe200000006ff */
[----:B------:R-:W-:Y:S01]  /*0590*/  UMOV UR4, UR5 ;  /* 0x0000000500047c82 */ /* 0x000fe20008000000 */
[----:B------:R-:W-:Y:S02]  /*05a0*/  BAR.SYNC.DEFER_BLOCKING 0x0 ;  /* 0x0000000000007b1d */ /* 0x000fe40000010000 */
[----:B------:R-:W-:-:S13]  /*05b0*/  ISETP.GT.AND P0, PT, R15, UR4, PT ;  /* 0x000000040f007c0c */ /* 0x000fda000bf04270 */
[----:B------:R-:W-:Y:S05]  /*05c0*/  @!P0 BRA `(.L_x_6) ;  /* 0xfffffffc00bc8947 */ /* 0x000fea000383ffff */
.L_x_3:
[----:B------:R-:W-:-:S09]  /*05d0*/  UISETP.GE.AND UP0, UPT, UR4, 0x2, UPT ;  /* 0x000000020400788c */ /* 0x000fd2000bf06270 */
[----:B------:R-:W-:Y:S05]  /*05e0*/  BRA.U !UP0, `(.L_x_7) ;  /* 0x0000000108587547 */ /* 0x000fea000b800000 */
[----:B0-2---:R-:W0:Y:S01]  /*05f0*/  LDC.64 R8, c[0x0][0x390] ;  /* 0x0000e400ff087b82 */ /* 0x005e220000000a00 */
[----:B------:R-:W1:Y:S01]  /*0600*/  LDCU UR5, c[0x0][0x398] ;  /* 0x00007300ff0577ac */ /* 0x000e620008000800 */
[----:B------:R-:W-:Y:S01]  /*0610*/  USHF.L.U32 UR4, UR4, 0x1, URZ ;  /* 0x0000000104047899 */ /* 0x000fe200080006ff */
[----:B-1----:R-:W-:-:S11]  /*0620*/  IMAD.U32 R14, RZ, RZ, UR5 ;  /* 0x00000005ff0e7e24 */ /* 0x002fd6000f8e00ff */
.L_x_10:
[----:B------:R-:W-:Y:S01]  /*0630*/  SHF.R.U32.HI R17, RZ, 0x1, R14 ;  /* 0x00000001ff117819 */ /* 0x000fe2000001160e */
[----:B------:R-:W-:Y:S04]  /*0640*/  BSSY.RECONVERGENT B0, `(.L_x_8) ;  /* 0x000000c000007945 */ /* 0x000fe80003800200 */
[----:B------:R-:W-:-:S05]  /*0650*/  IMAD R10, R6, R17, -0x1 ;  /* 0xffffffff060a7424 */ /* 0x000fca00078e0211 */
[----:B------:R-:W-:-:S04]  /*0660*/  IADD3 R11, PT, PT, R17, R10, RZ ;  /* 0x0000000a110b7210 */ /* 0x000fc80007ffe0ff */
[----:B------:R-:W-:-:S13]  /*0670*/  ISETP.GE.AND P0, PT, R11, UR4, PT ;  /* 0x000000040b007c0c */ /* 0x000fda000bf06270 */
[----:B-1----:R-:W-:Y:S05]  /*0680*/  @P0 BRA `(.L_x_9) ;  /* 0x00000000001c0947 */ /* 0x002fea0003800000 */
[----:B0-----:R-:W-:-:S03]  /*0690*/  IMAD.WIDE R10, R10, 0x4, R8 ;  /* 0x000000040a0a7825 */ /* 0x001fc600078e0208 */
[----:B------:R-:W-:-:S03]  /*06a0*/  LEA R12, P0, R17, R10, 0x2 ;  /* 0x0000000a110c7211 */ /* 0x000fc600078010ff */
[----:B------:R-:W2:Y:S02]  /*06b0*/  LDG.E R10, desc[UR8][R10.64] ;  /* 0x000000080a0a7981 */ /* 0x000ea4000c1e1900 */
[----:B------:R-:W-:-:S05]  /*06c0*/  IMAD.X R13, RZ, RZ, R11, P0 ;  /* 0x000000ffff0d7224 */ /* 0x000fca00000e060b */
[----:B------:R-:W2:Y:S02]  /*06d0*/  LDG.E R15, desc[UR8][R12.64] ;  /* 0x000000080c0f7981 */ /* 0x000ea4000c1e1900 */
[----:B--2---:R-:W-:-:S05]  /*06e0*/  IADD3 R15, PT, PT, R10, R15, RZ ;  /* 0x0000000f0a0f7210 */ /* 0x004fca0007ffe0ff */
[----:B------:R1:W-:Y:S02]  /*06f0*/  STG.E desc[UR8][R12.64], R15 ;  /* 0x0000000f0c007986 */ /* 0x0003e4000c101908 */
.L_x_9:
[----:B------:R-:W-:Y:S05]  /*0700*/  BSYNC.RECONVERGENT B0 ;  /* 0x0000000000007941 */ /* 0x000fea0003800200 */
.L_x_8:
[----:B------:R-:W-:Y:S01]  /*0710*/  BAR.SYNC.DEFER_BLOCKING 0x0 ;  /* 0x0000000000007b1d */ /* 0x000fe20000010000 */
[----:B------:R-:W-:Y:S01]  /*0720*/  ISETP.GT.U32.AND P0, PT, R14, 0x3, PT ;  /* 0x000000030e00780c */ /* 0x000fe20003f04070 */
[----:B------:R-:W-:-:S12]  /*0730*/  IMAD.MOV.U32 R14, RZ, RZ, R17 ;  /* 0x000000ffff0e7224 */ /* 0x000fd800078e0011 */
[----:B------:R-:W-:Y:S05]  /*0740*/  @P0 BRA `(.L_x_10) ;  /* 0xfffffffc00b80947 */ /* 0x000fea000383ffff */
.L_x_7:
[----:B------:R-:W3:Y:S02]  /*0750*/  LDCU UR4, c[0x0][0x398] ;  /* 0x00007300ff0477ac */ /* 0x000ee40008000800 */
[----:B---3--:R-:W-:Y:S01]  /*0760*/  UIADD3 UR4, UPT, UPT, UR4, -0x1, URZ ;  /* 0xffffffff04047890 */ /* 0x008fe2000fffe0ff */
[----:B------:R-:W-:Y:S08]  /*0770*/  BAR.SYNC.DEFER_BLOCKING 0x0 ;  /* 0x0000000000007b1d */ /* 0x000ff00000010000 */
[----:B------:R-:W-:Y:S01]  /*0780*/  BAR.SYNC.DEFER_BLOCKING 0x0 ;  /* 0x0000000000007b1d */ /* 0x000fe20000010000 */
[----:B------:R-:W-:-:S13]  /*0790*/  ISETP.NE.AND P0, PT, R0, UR4, PT ;  /* 0x0000000400007c0c */ /* 0x000fda000bf05270 */
[----:B------:R-:W-:Y:S05]  /*07a0*/  @!P0 BRA `(.L_x_11) ;  /* 0x0000000000348947 */ /* 0x000fea0003800000 */
[----:B0-2---:R-:W0:Y:S01]  /*07b0*/  LDC.64 R8, c[0x0][0x380] ;  /* 0x0000e000ff087b82 */ /* 0x005e220000000a00 */
[----:B------:R-:W-:Y:S01]  /*07c0*/  IADD3 R2, PT, PT, R2, R7, RZ ;  /* 0x0000000702027210 */ /* 0x000fe20007ffe0ff */
[----:B------:R-:W2:Y:S04]  /*07d0*/  LDG.E R0, desc[UR8][R4.64] ;  /* 0x0000000804007981 */ /* 0x000ea8000c1e1900 */
[----:B0-----:R-:W-:-:S05]  /*07e0*/  IMAD.WIDE.U32 R6, R2, 0x4, R8 ;  /* 0x0000000402067825 */ /* 0x001fca00078e0008 */
[----:B------:R-:W2:Y:S01]  /*07f0*/  LDG.E R11, desc[UR8][R6.64] ;  /* 0x00000008060b7981 */ /* 0x000ea2000c1e1900 */
[----:B------:R-:W-:-:S04]  /*0800*/  IMAD.IADD R3, R2, 0x1, R3 ;  /* 0x0000000102037824 */ /* 0x000fc800078e0203 */
[----:B------:R-:W-:Y:S01]  /*0810*/  IMAD.WIDE.U32 R2, R3, 0x4, R8 ;  /* 0x0000000403027825 */ /* 0x000fe200078e0008 */
[----:B--2---:R-:W-:-:S05]  /*0820*/  IADD3 R11, PT, PT, R0, R11, RZ ;  /* 0x0000000b000b7210 */ /* 0x004fca0007ffe0ff */
[----:B------:R3:W-:Y:S04]  /*0830*/  STG.E desc[UR8][R6.64], R11 ;  /* 0x0000000b06007986 */ /* 0x0007e8000c101908 */
[----:B------:R-:W2:Y:S04]  /*0840*/  LDG.E R0, desc[UR8][R4.64] ;  /* 0x0000000804007981 */ /* 0x000ea8000c1e1900 */
[----:B------:R-:W2:Y:S02]  /*0850*/  LDG.E R9, desc[UR8][R2.64] ;  /* 0x0000000802097981 */ /* 0x000ea4000c1e1900 */
[----:B--2---:R-:W-:-:S05]  /*0860*/  IMAD.IADD R9, R0, 0x1, R9 ;  /* 0x0000000100097824 */ /* 0x004fca00078e0209 */
[----:B------:R3:W-:Y:S02]  /*0870*/  STG.E desc[UR8][R2.64], R9 ;  /* 0x0000000902007986 */ /* 0x0007e4000c101908 */
.L_x_11:
[----:B------:R-:W-:Y:S06]  /*0880*/  BAR.SYNC.DEFER_BLOCKING 0x0 ;  /* 0x0000000000007b1d */ /* 0x000fec0000010000 */
[----:B------:R-:W-:Y:S05]  /*0890*/  EXIT ;  /* 0x000000000000794d */ /* 0x000fea0003800000 */
.L_x_12:
[----:B------:R-:W-:-:S00]  /*08a0*/  BRA `(.L_x_12) ;  /* 0xfffffffc00fc7947 */ /* 0x000fc0000383ffff */
[----:B------:R-:W-:-:S00]  /*08b0*/  NOP ;  /* 0x0000000000007918 */ /* 0x000fc00000000000 */
        /* <DEDUP_REMOVED lines=12> */
.L_x_13:


//--------------------- .nv.shared._Z13gpuPrefixScanPiS_S_i --------------------------
	.section	.nv.shared._Z13gpuPrefixScanPiS_S_i,"aw",@nobits
	.sectionflags	@""
	.align	4
.nv.shared._Z13gpuPrefixScanPiS_S_i:
	.zero		2048


//--------------------- .nv.shared.reserved.0     --------------------------
	.section	.nv.shared.reserved.0,"aw",@nobits
	.weak		__nv_reservedSMEM_offset_0_alias
	.size		__nv_reservedSMEM_offset_0_alias, 0, 64
	.other		__nv_reservedSMEM_offset_0_alias,@"STO_CUDA_RESERVED_SHARED STV_DEFAULT"
__nv_reservedSMEM_offset_0_alias:
	.zero		0
	.zero		64


//--------------------- .nv.constant0._Z13gpuPrefixScanPiS_S_i --------------------------
	.section	.nv.constant0._Z13gpuPrefixScanPiS_S_i,"a",@progbits
	.sectionflags	@""
	.align	4
.nv.constant0._Z13gpuPrefixScanPiS_S_i:
	.zero		924


//--------------------- SYMBOLS --------------------------

	.type		.nv.reservedSmem.offset0,@object
	.size		.nv.reservedSmem.offset0,0x4
	.type		.nv.reservedSmem.cap,@object
	.size		.nv.reservedSmem.cap,0x4
